//
// Generated by NVIDIA NVVM Compiler
//
// Compiler Build ID: CL-36424714
// Cuda compilation tools, release 13.0, V13.0.88
// Based on NVVM 20.0.0
//

.version 9.0
.target sm_100
.address_size 64

	// .globl	_ZN3cub18CUB_300001_SM_10006detail11EmptyKernelIvEEvv
.global .align 1 .b8 _ZN41_INTERNAL_9b462b72_4_k_cu_defcd50d_1365064cuda3std3__45__cpo5beginE[1];
.global .align 1 .b8 _ZN41_INTERNAL_9b462b72_4_k_cu_defcd50d_1365064cuda3std3__45__cpo3endE[1];
.global .align 1 .b8 _ZN41_INTERNAL_9b462b72_4_k_cu_defcd50d_1365064cuda3std3__45__cpo6cbeginE[1];
.global .align 1 .b8 _ZN41_INTERNAL_9b462b72_4_k_cu_defcd50d_1365064cuda3std3__45__cpo4cendE[1];
.global .align 1 .b8 _ZN41_INTERNAL_9b462b72_4_k_cu_defcd50d_1365064cuda3std3__45__cpo6rbeginE[1];
.global .align 1 .b8 _ZN41_INTERNAL_9b462b72_4_k_cu_defcd50d_1365064cuda3std3__45__cpo4rendE[1];
.global .align 1 .b8 _ZN41_INTERNAL_9b462b72_4_k_cu_defcd50d_1365064cuda3std3__45__cpo7crbeginE[1];
.global .align 1 .b8 _ZN41_INTERNAL_9b462b72_4_k_cu_defcd50d_1365064cuda3std3__45__cpo5crendE[1];
.global .align 1 .b8 _ZN41_INTERNAL_9b462b72_4_k_cu_defcd50d_1365064cuda3std3__443_GLOBAL__N__9b462b72_4_k_cu_defcd50d_1365066ignoreE[1];
.global .align 1 .b8 _ZN41_INTERNAL_9b462b72_4_k_cu_defcd50d_1365064cuda3std3__419piecewise_constructE[1];
.global .align 1 .b8 _ZN41_INTERNAL_9b462b72_4_k_cu_defcd50d_1365064cuda3std3__48in_placeE[1];
.global .align 1 .b8 _ZN41_INTERNAL_9b462b72_4_k_cu_defcd50d_1365064cuda3std3__420unreachable_sentinelE[1];
.global .align 1 .b8 _ZN41_INTERNAL_9b462b72_4_k_cu_defcd50d_1365064cuda3std6ranges3__45__cpo4swapE[1];
.global .align 1 .b8 _ZN41_INTERNAL_9b462b72_4_k_cu_defcd50d_1365064cuda3std6ranges3__45__cpo9iter_moveE[1];
.global .align 1 .b8 _ZN41_INTERNAL_9b462b72_4_k_cu_defcd50d_1365064cuda3std6ranges3__45__cpo5beginE[1];
.global .align 1 .b8 _ZN41_INTERNAL_9b462b72_4_k_cu_defcd50d_1365064cuda3std6ranges3__45__cpo3endE[1];
.global .align 1 .b8 _ZN41_INTERNAL_9b462b72_4_k_cu_defcd50d_1365064cuda3std6ranges3__45__cpo6cbeginE[1];
.global .align 1 .b8 _ZN41_INTERNAL_9b462b72_4_k_cu_defcd50d_1365064cuda3std6ranges3__45__cpo4cendE[1];
.global .align 1 .b8 _ZN41_INTERNAL_9b462b72_4_k_cu_defcd50d_1365064cuda3std6ranges3__45__cpo7advanceE[1];
.global .align 1 .b8 _ZN41_INTERNAL_9b462b72_4_k_cu_defcd50d_1365064cuda3std6ranges3__45__cpo9iter_swapE[1];
.global .align 1 .b8 _ZN41_INTERNAL_9b462b72_4_k_cu_defcd50d_1365064cuda3std6ranges3__45__cpo4nextE[1];
.global .align 1 .b8 _ZN41_INTERNAL_9b462b72_4_k_cu_defcd50d_1365064cuda3std6ranges3__45__cpo4prevE[1];
.global .align 1 .b8 _ZN41_INTERNAL_9b462b72_4_k_cu_defcd50d_1365064cuda3std6ranges3__45__cpo4dataE[1];
.global .align 1 .b8 _ZN41_INTERNAL_9b462b72_4_k_cu_defcd50d_1365064cuda3std6ranges3__45__cpo5cdataE[1];
.global .align 1 .b8 _ZN41_INTERNAL_9b462b72_4_k_cu_defcd50d_1365064cuda3std6ranges3__45__cpo4sizeE[1];
.global .align 1 .b8 _ZN41_INTERNAL_9b462b72_4_k_cu_defcd50d_1365064cuda3std6ranges3__45__cpo5ssizeE[1];
.global .align 1 .b8 _ZN41_INTERNAL_9b462b72_4_k_cu_defcd50d_1365064cuda3std6ranges3__45__cpo8distanceE[1];
.global .align 1 .b8 _ZN41_INTERNAL_9b462b72_4_k_cu_defcd50d_1365066thrust24THRUST_300001_SM_1000_NS6system6detail10sequential3seqE[1];

.visible .entry _ZN3cub18CUB_300001_SM_10006detail11EmptyKernelIvEEvv()
{


	ret;

}


// ===== COMPILED SASS (sm_100) =====

	.target	sm_100

	.elftype	@"ET_EXEC"


//--------------------- .note.nv.tkinfo           --------------------------
	.section	.note.nv.tkinfo,"",@"SHT_NOTE"
	.sectionflags	@"SHF_NOTE_NV_TKINFO"
	.tkinfo
        /*0018*/ 	.word	0x00000002
        /*0030*/ 	.string	""
        /*0030*/ 	.string	"ptxas"
        /*0030*/ 	.string	"Cuda compilation tools, release 13.0, V13.0.88"
        /*0030*/ 	.string	"Build cuda_13.0.r13.0/compiler.36424714_0"
        /*0030*/ 	.string	"-arch sm_100 -m 64 "



//--------------------- .note.nv.cuinfo           --------------------------
	.section	.note.nv.cuinfo,"",@"SHT_NOTE"
	.sectionflags	@"SHF_NOTE_NV_CUINFO"
        /*0018*/ 	.short	0x0002
        /*001a*/ 	.short	0x0064
        /*001c*/ 	.short	0x0082
	.zero		2


//--------------------- .nv.info                  --------------------------
	.section	.nv.info,"",@"SHT_CUDA_INFO"
	.align	4


	//----- nvinfo : EIATTR_REGCOUNT
	.align		4
        /*0000*/ 	.byte	0x04, 0x2f
        /*0002*/ 	.short	(.L_29 - .L_28)
	.align		4
.L_28:
        /*0004*/ 	.word	index@(_ZN3cub18CUB_300001_SM_10006detail11EmptyKernelIvEEvv)
        /*0008*/ 	.word	0x00000004


	//----- nvinfo : EIATTR_FRAME_SIZE
	.align		4
.L_29:
        /*000c*/ 	.byte	0x04, 0x11
        /*000e*/ 	.short	(.L_31 - .L_30)
	.align		4
.L_30:
        /*0010*/ 	.word	index@(_ZN3cub18CUB_300001_SM_10006detail11EmptyKernelIvEEvv)
        /*0014*/ 	.word	0x00000000


	//----- nvinfo : EIATTR_MIN_STACK_SIZE
	.align		4
.L_31:
        /*0018*/ 	.byte	0x04, 0x12
        /*001a*/ 	.short	(.L_33 - .L_32)
	.align		4
.L_32:
        /*001c*/ 	.word	index@(_ZN3cub18CUB_300001_SM_10006detail11EmptyKernelIvEEvv)
        /*0020*/ 	.word	0x00000000
.L_33:


//--------------------- .nv.compat                --------------------------
	.section	.nv.compat,"",@"SHT_CUDA_COMPAT_INFO"
	.align	4
        /*0000*/ 	.byte	0x02, 0x09, 0x00, 0x00, 0x02, 0x02, 0x01, 0x00, 0x02, 0x05, 0x05, 0x00, 0x03, 0x07, 0x01, 0x01
        /*0010*/ 	.byte	0x02, 0x03, 0x00, 0x00, 0x02, 0x06, 0x01, 0x00, 0x04, 0x0b, 0x08, 0x00, 0x09, 0x00, 0x00, 0x00
        /*0020*/ 	.byte	0x00, 0x00, 0x00, 0x00


//--------------------- .nv.info._ZN3cub18CUB_300001_SM_10006detail11EmptyKernelIvEEvv --------------------------
	.section	.nv.info._ZN3cub18CUB_300001_SM_10006detail11EmptyKernelIvEEvv,"",@"SHT_CUDA_INFO"
	.sectionflags	@""
	.align	4


	//----- nvinfo : EIATTR_CUDA_API_VERSION
	.align		4
        /*0000*/ 	.byte	0x04, 0x37
        /*0002*/ 	.short	(.L_35 - .L_34)
.L_34:
        /*0004*/ 	.word	0x00000082


	//----- nvinfo : EIATTR_SPARSE_MMA_MASK
	.align		4
.L_35:
        /*0008*/ 	.byte	0x03, 0x50
        /*000a*/ 	.short	0x0000


	//----- nvinfo : EIATTR_MAXREG_COUNT
	.align		4
        /*000c*/ 	.byte	0x03, 0x1b
        /*000e*/ 	.short	0x00ff


	//----- nvinfo : EIATTR_MERCURY_ISA_VERSION
	.align		4
        /*0010*/ 	.byte	0x03, 0x5f
        /*0012*/ 	.short	0x0101


	//----- nvinfo : EIATTR_VRC_CTA_INIT_COUNT
	.align		4
        /*0014*/ 	.byte	0x02, 0x4a
	.zero		1
	.zero		1


	//----- nvinfo : EIATTR_EXIT_INSTR_OFFSETS
	.align		4
        /*0018*/ 	.byte	0x04, 0x1c
        /*001a*/ 	.short	(.L_37 - .L_36)


	//   ....[0]....
.L_36:
        /*001c*/ 	.word	0x00000010


	//----- nvinfo : EIATTR_SW_WAR
	.align		4
.L_37:
        /*0020*/ 	.byte	0x04, 0x36
        /*0022*/ 	.short	(.L_39 - .L_38)
.L_38:
        /*0024*/ 	.word	0x00000008
.L_39:


//--------------------- .nv.callgraph             --------------------------
	.section	.nv.callgraph,"",@"SHT_CUDA_CALLGRAPH"
	.align	4
	.sectionentsize	8
	.align		4
        /*0000*/ 	.word	0x00000000
	.align		4
        /*0004*/ 	.word	0xffffffff
	.align		4
        /*0008*/ 	.word	0x00000000
	.align		4
        /*000c*/ 	.word	0xfffffffe
	.align		4
        /*0010*/ 	.word	0x00000000
	.align		4
        /*0014*/ 	.word	0xfffffffd
	.align		4
        /*0018*/ 	.word	0x00000000
	.align		4
        /*001c*/ 	.word	0xfffffffc


//--------------------- .nv.constant4             --------------------------
	.section	.nv.constant4,"a",@progbits
	.align	8
	.align		8
.nv.constant4:
        /*0000*/ 	.dword	_ZN41_INTERNAL_9b462b72_4_k_cu_defcd50d_1367874cuda3std3__45__cpo5beginE
	.align		8
        /*0008*/ 	.dword	_ZN41_INTERNAL_9b462b72_4_k_cu_defcd50d_1367874cuda3std3__45__cpo3endE
	.align		8
        /*0010*/ 	.dword	_ZN41_INTERNAL_9b462b72_4_k_cu_defcd50d_1367874cuda3std3__45__cpo6cbeginE
	.align		8
        /*0018*/ 	.dword	_ZN41_INTERNAL_9b462b72_4_k_cu_defcd50d_1367874cuda3std3__45__cpo4cendE
	.align		8
        /*0020*/ 	.dword	_ZN41_INTERNAL_9b462b72_4_k_cu_defcd50d_1367874cuda3std3__45__cpo6rbeginE
	.align		8
        /*0028*/ 	.dword	_ZN41_INTERNAL_9b462b72_4_k_cu_defcd50d_1367874cuda3std3__45__cpo4rendE
	.align		8
        /*0030*/ 	.dword	_ZN41_INTERNAL_9b462b72_4_k_cu_defcd50d_1367874cuda3std3__45__cpo7crbeginE
	.align		8
        /*0038*/ 	.dword	_ZN41_INTERNAL_9b462b72_4_k_cu_defcd50d_1367874cuda3std3__45__cpo5crendE
	.align		8
        /*0040*/ 	.dword	_ZN41_INTERNAL_9b462b72_4_k_cu_defcd50d_1367874cuda3std3__443_GLOBAL__N__9b462b72_4_k_cu_defcd50d_1367876ignoreE
	.align		8
        /*0048*/ 	.dword	_ZN41_INTERNAL_9b462b72_4_k_cu_defcd50d_1367874cuda3std3__419piecewise_constructE
	.align		8
        /*0050*/ 	.dword	_ZN41_INTERNAL_9b462b72_4_k_cu_defcd50d_1367874cuda3std3__48in_placeE
	.align		8
        /*0058*/ 	.dword	_ZN41_INTERNAL_9b462b72_4_k_cu_defcd50d_1367874cuda3std3__420unreachable_sentinelE
	.align		8
        /*0060*/ 	.dword	_ZN41_INTERNAL_9b462b72_4_k_cu_defcd50d_1367874cuda3std6ranges3__45__cpo4swapE
	.align		8
        /*0068*/ 	.dword	_ZN41_INTERNAL_9b462b72_4_k_cu_defcd50d_1367874cuda3std6ranges3__45__cpo9iter_moveE
	.align		8
        /*0070*/ 	.dword	_ZN41_INTERNAL_9b462b72_4_k_cu_defcd50d_1367874cuda3std6ranges3__45__cpo5beginE
	.align		8
        /*0078*/ 	.dword	_ZN41_INTERNAL_9b462b72_4_k_cu_defcd50d_1367874cuda3std6ranges3__45__cpo3endE
	.align		8
        /*0080*/ 	.dword	_ZN41_INTERNAL_9b462b72_4_k_cu_defcd50d_1367874cuda3std6ranges3__45__cpo6cbeginE
	.align		8
        /*0088*/ 	.dword	_ZN41_INTERNAL_9b462b72_4_k_cu_defcd50d_1367874cuda3std6ranges3__45__cpo4cendE
	.align		8
        /*0090*/ 	.dword	_ZN41_INTERNAL_9b462b72_4_k_cu_defcd50d_1367874cuda3std6ranges3__45__cpo7advanceE
	.align		8
        /*0098*/ 	.dword	_ZN41_INTERNAL_9b462b72_4_k_cu_defcd50d_1367874cuda3std6ranges3__45__cpo9iter_swapE
	.align		8
        /*00a0*/ 	.dword	_ZN41_INTERNAL_9b462b72_4_k_cu_defcd50d_1367874cuda3std6ranges3__45__cpo4nextE
	.align		8
        /*00a8*/ 	.dword	_ZN41_INTERNAL_9b462b72_4_k_cu_defcd50d_1367874cuda3std6ranges3__45__cpo4prevE
	.align		8
        /*00b0*/ 	.dword	_ZN41_INTERNAL_9b462b72_4_k_cu_defcd50d_1367874cuda3std6ranges3__45__cpo4dataE
	.align		8
        /*00b8*/ 	.dword	_ZN41_INTERNAL_9b462b72_4_k_cu_defcd50d_1367874cuda3std6ranges3__45__cpo5cdataE
	.align		8
        /*00c0*/ 	.dword	_ZN41_INTERNAL_9b462b72_4_k_cu_defcd50d_1367874cuda3std6ranges3__45__cpo4sizeE
	.align		8
        /*00c8*/ 	.dword	_ZN41_INTERNAL_9b462b72_4_k_cu_defcd50d_1367874cuda3std6ranges3__45__cpo5ssizeE
	.align		8
        /*00d0*/ 	.dword	_ZN41_INTERNAL_9b462b72_4_k_cu_defcd50d_1367874cuda3std6ranges3__45__cpo8distanceE
	.align		8
        /*00d8*/ 	.dword	_ZN41_INTERNAL_9b462b72_4_k_cu_defcd50d_1367876thrust24THRUST_300001_SM_1000_NS6system6detail10sequential3seqE


//--------------------- .text._ZN3cub18CUB_300001_SM_10006detail11EmptyKernelIvEEvv --------------------------
	.section	.text._ZN3cub18CUB_300001_SM_10006detail11EmptyKernelIvEEvv,"ax",@progbits
	.align	128
        .global         _ZN3cub18CUB_300001_SM_10006detail11EmptyKernelIvEEvv
        .type           _ZN3cub18CUB_300001_SM_10006detail11EmptyKernelIvEEvv,@function
        .size           _ZN3cub18CUB_300001_SM_10006detail11EmptyKernelIvEEvv,(.L_x_1 - _ZN3cub18CUB_300001_SM_10006detail11EmptyKernelIvEEvv)
        .other          _ZN3cub18CUB_300001_SM_10006detail11EmptyKernelIvEEvv,@"STO_CUDA_ENTRY STV_DEFAULT"
_ZN3cub18CUB_300001_SM_10006detail11EmptyKernelIvEEvv:
.text._ZN3cub18CUB_300001_SM_10006detail11EmptyKernelIvEEvv:
[----:B------:R-:W-:Y:S01]  /*0000*/  LDC R1, c[0x0][0x37c] ;  /* 0x0000df00ff017b82 */ /* 0x000fe20000000800 */
[----:B------:R-:W-:Y:S05]  /*0010*/  EXIT ;  /* 0x000000000000794d */ /* 0x000fea0003800000 */
.L_x_0:
[----:B------:R-:W-:-:S00]  /*0020*/  BRA `(.L_x_0) ;  /* 0xfffffffc00fc7947 */ /* 0x000fc0000383ffff */
[----:B------:R-:W-:-:S00]  /*0030*/  NOP ;  /* 0x0000000000007918 */ /* 0x000fc00000000000 */
        /* <DEDUP_REMOVED lines=12> */
.L_x_1:


//--------------------- .nv.shared.reserved.0     --------------------------
	.section	.nv.shared.reserved.0,"aw",@nobits
	.weak		__nv_reservedSMEM_offset_0_alias
	.size		__nv_reservedSMEM_offset_0_alias, 0, 64
	.other		__nv_reservedSMEM_offset_0_alias,@"STO_CUDA_RESERVED_SHARED STV_DEFAULT"
__nv_reservedSMEM_offset_0_alias:
	.zero		0
	.zero		64


//--------------------- .nv.global                --------------------------
	.section	.nv.global,"aw",@nobits
.nv.global:
	.type		_ZN41_INTERNAL_9b462b72_4_k_cu_defcd50d_1367874cuda3std3__48in_placeE,@object
	.size		_ZN41_INTERNAL_9b462b72_4_k_cu_defcd50d_1367874cuda3std3__48in_placeE,(_ZN41_INTERNAL_9b462b72_4_k_cu_defcd50d_1367874cuda3std6ranges3__45__cpo8distanceE - _ZN41_INTERNAL_9b462b72_4_k_cu_defcd50d_1367874cuda3std3__48in_placeE)
_ZN41_INTERNAL_9b462b72_4_k_cu_defcd50d_1367874cuda3std3__48in_placeE:
	.zero		1
	.type		_ZN41_INTERNAL_9b462b72_4_k_cu_defcd50d_1367874cuda3std6ranges3__45__cpo8distanceE,@object
	.size		_ZN41_INTERNAL_9b462b72_4_k_cu_defcd50d_1367874cuda3std6ranges3__45__cpo8distanceE,(_ZN41_INTERNAL_9b462b72_4_k_cu_defcd50d_1367874cuda3std3__45__cpo6cbeginE - _ZN41_INTERNAL_9b462b72_4_k_cu_defcd50d_1367874cuda3std6ranges3__45__cpo8distanceE)
_ZN41_INTERNAL_9b462b72_4_k_cu_defcd50d_1367874cuda3std6ranges3__45__cpo8distanceE:
	.zero		1
	.type		_ZN41_INTERNAL_9b462b72_4_k_cu_defcd50d_1367874cuda3std3__45__cpo6cbeginE,@object
	.size		_ZN41_INTERNAL_9b462b72_4_k_cu_defcd50d_1367874cuda3std3__45__cpo6cbeginE,(_ZN41_INTERNAL_9b462b72_4_k_cu_defcd50d_1367874cuda3std6ranges3__45__cpo7advanceE - _ZN41_INTERNAL_9b462b72_4_k_cu_defcd50d_1367874cuda3std3__45__cpo6cbeginE)
_ZN41_INTERNAL_9b462b72_4_k_cu_defcd50d_1367874cuda3std3__45__cpo6cbeginE:
	.zero		1
	.type		_ZN41_INTERNAL_9b462b72_4_k_cu_defcd50d_1367874cuda3std6ranges3__45__cpo7advanceE,@object
	.size		_ZN41_INTERNAL_9b462b72_4_k_cu_defcd50d_1367874cuda3std6ranges3__45__cpo7advanceE,(_ZN41_INTERNAL_9b462b72_4_k_cu_defcd50d_1367874cuda3std3__45__cpo7crbeginE - _ZN41_INTERNAL_9b462b72_4_k_cu_defcd50d_1367874cuda3std6ranges3__45__cpo7advanceE)
_ZN41_INTERNAL_9b462b72_4_k_cu_defcd50d_1367874cuda3std6ranges3__45__cpo7advanceE:
	.zero		1
	.type		_ZN41_INTERNAL_9b462b72_4_k_cu_defcd50d_1367874cuda3std3__45__cpo7crbeginE,@object
	.size		_ZN41_INTERNAL_9b462b72_4_k_cu_defcd50d_1367874cuda3std3__45__cpo7crbeginE,(_ZN41_INTERNAL_9b462b72_4_k_cu_defcd50d_1367874cuda3std6ranges3__45__cpo4dataE - _ZN41_INTERNAL_9b462b72_4_k_cu_defcd50d_1367874cuda3std3__45__cpo7crbeginE)
_ZN41_INTERNAL_9b462b72_4_k_cu_defcd50d_1367874cuda3std3__45__cpo7crbeginE:
	.zero		1
	.type		_ZN41_INTERNAL_9b462b72_4_k_cu_defcd50d_1367874cuda3std6ranges3__45__cpo4dataE,@object
	.size		_ZN41_INTERNAL_9b462b72_4_k_cu_defcd50d_1367874cuda3std6ranges3__45__cpo4dataE,(_ZN41_INTERNAL_9b462b72_4_k_cu_defcd50d_1367874cuda3std6ranges3__45__cpo5beginE - _ZN41_INTERNAL_9b462b72_4_k_cu_defcd50d_1367874cuda3std6ranges3__45__cpo4dataE)
_ZN41_INTERNAL_9b462b72_4_k_cu_defcd50d_1367874cuda3std6ranges3__45__cpo4dataE:
	.zero		1
	.type		_ZN41_INTERNAL_9b462b72_4_k_cu_defcd50d_1367874cuda3std6ranges3__45__cpo5beginE,@object
	.size		_ZN41_INTERNAL_9b462b72_4_k_cu_defcd50d_1367874cuda3std6ranges3__45__cpo5beginE,(_ZN41_INTERNAL_9b462b72_4_k_cu_defcd50d_1367874cuda3std3__443_GLOBAL__N__9b462b72_4_k_cu_defcd50d_1367876ignoreE - _ZN41_INTERNAL_9b462b72_4_k_cu_defcd50d_1367874cuda3std6ranges3__45__cpo5beginE)
_ZN41_INTERNAL_9b462b72_4_k_cu_defcd50d_1367874cuda3std6ranges3__45__cpo5beginE:
	.zero		1
	.type		_ZN41_INTERNAL_9b462b72_4_k_cu_defcd50d_1367874cuda3std3__443_GLOBAL__N__9b462b72_4_k_cu_defcd50d_1367876ignoreE,@object
	.size		_ZN41_INTERNAL_9b462b72_4_k_cu_defcd50d_1367874cuda3std3__443_GLOBAL__N__9b462b72_4_k_cu_defcd50d_1367876ignoreE,(_ZN41_INTERNAL_9b462b72_4_k_cu_defcd50d_1367874cuda3std6ranges3__45__cpo4sizeE - _ZN41_INTERNAL_9b462b72_4_k_cu_defcd50d_1367874cuda3std3__443_GLOBAL__N__9b462b72_4_k_cu_defcd50d_1367876ignoreE)
_ZN41_INTERNAL_9b462b72_4_k_cu_defcd50d_1367874cuda3std3__443_GLOBAL__N__9b462b72_4_k_cu_defcd50d_1367876ignoreE:
	.zero		1
	.type		_ZN41_INTERNAL_9b462b72_4_k_cu_defcd50d_1367874cuda3std6ranges3__45__cpo4sizeE,@object
	.size		_ZN41_INTERNAL_9b462b72_4_k_cu_defcd50d_1367874cuda3std6ranges3__45__cpo4sizeE,(_ZN41_INTERNAL_9b462b72_4_k_cu_defcd50d_1367874cuda3std3__45__cpo5beginE - _ZN41_INTERNAL_9b462b72_4_k_cu_defcd50d_1367874cuda3std6ranges3__45__cpo4sizeE)
_ZN41_INTERNAL_9b462b72_4_k_cu_defcd50d_1367874cuda3std6ranges3__45__cpo4sizeE:
	.zero		1
	.type		_ZN41_INTERNAL_9b462b72_4_k_cu_defcd50d_1367874cuda3std3__45__cpo5beginE,@object
	.size		_ZN41_INTERNAL_9b462b72_4_k_cu_defcd50d_1367874cuda3std3__45__cpo5beginE,(_ZN41_INTERNAL_9b462b72_4_k_cu_defcd50d_1367874cuda3std6ranges3__45__cpo6cbeginE - _ZN41_INTERNAL_9b462b72_4_k_cu_defcd50d_1367874cuda3std3__45__cpo5beginE)
_ZN41_INTERNAL_9b462b72_4_k_cu_defcd50d_1367874cuda3std3__45__cpo5beginE:
	.zero		1
	.type		_ZN41_INTERNAL_9b462b72_4_k_cu_defcd50d_1367874cuda3std6ranges3__45__cpo6cbeginE,@object
	.size		_ZN41_INTERNAL_9b462b72_4_k_cu_defcd50d_1367874cuda3std6ranges3__45__cpo6cbeginE,(_ZN41_INTERNAL_9b462b72_4_k_cu_defcd50d_1367874cuda3std3__45__cpo6rbeginE - _ZN41_INTERNAL_9b462b72_4_k_cu_defcd50d_1367874cuda3std6ranges3__45__cpo6cbeginE)
_ZN41_INTERNAL_9b462b72_4_k_cu_defcd50d_1367874cuda3std6ranges3__45__cpo6cbeginE:
	.zero		1
	.type		_ZN41_INTERNAL_9b462b72_4_k_cu_defcd50d_1367874cuda3std3__45__cpo6rbeginE,@object
	.size		_ZN41_INTERNAL_9b462b72_4_k_cu_defcd50d_1367874cuda3std3__45__cpo6rbeginE,(_ZN41_INTERNAL_9b462b72_4_k_cu_defcd50d_1367874cuda3std6ranges3__45__cpo4nextE - _ZN41_INTERNAL_9b462b72_4_k_cu_defcd50d_1367874cuda3std3__45__cpo6rbeginE)
_ZN41_INTERNAL_9b462b72_4_k_cu_defcd50d_1367874cuda3std3__45__cpo6rbeginE:
	.zero		1
	.type		_ZN41_INTERNAL_9b462b72_4_k_cu_defcd50d_1367874cuda3std6ranges3__45__cpo4nextE,@object
	.size		_ZN41_INTERNAL_9b462b72_4_k_cu_defcd50d_1367874cuda3std6ranges3__45__cpo4nextE,(_ZN41_INTERNAL_9b462b72_4_k_cu_defcd50d_1367874cuda3std6ranges3__45__cpo4swapE - _ZN41_INTERNAL_9b462b72_4_k_cu_defcd50d_1367874cuda3std6ranges3__45__cpo4nextE)
_ZN41_INTERNAL_9b462b72_4_k_cu_defcd50d_1367874cuda3std6ranges3__45__cpo4nextE:
	.zero		1
	.type		_ZN41_INTERNAL_9b462b72_4_k_cu_defcd50d_1367874cuda3std6ranges3__45__cpo4swapE,@object
	.size		_ZN41_INTERNAL_9b462b72_4_k_cu_defcd50d_1367874cuda3std6ranges3__45__cpo4swapE,(_ZN41_INTERNAL_9b462b72_4_k_cu_defcd50d_1367874cuda3std3__420unreachable_sentinelE - _ZN41_INTERNAL_9b462b72_4_k_cu_defcd50d_1367874cuda3std6ranges3__45__cpo4swapE)
_ZN41_INTERNAL_9b462b72_4_k_cu_defcd50d_1367874cuda3std6ranges3__45__cpo4swapE:
	.zero		1
	.type		_ZN41_INTERNAL_9b462b72_4_k_cu_defcd50d_1367874cuda3std3__420unreachable_sentinelE,@object
	.size		_ZN41_INTERNAL_9b462b72_4_k_cu_defcd50d_1367874cuda3std3__420unreachable_sentinelE,(_ZN41_INTERNAL_9b462b72_4_k_cu_defcd50d_1367876thrust24THRUST_300001_SM_1000_NS6system6detail10sequential3seqE - _ZN41_INTERNAL_9b462b72_4_k_cu_defcd50d_1367874cuda3std3__420unreachable_sentinelE)
_ZN41_INTERNAL_9b462b72_4_k_cu_defcd50d_1367874cuda3std3__420unreachable_sentinelE:
	.zero		1
	.type		_ZN41_INTERNAL_9b462b72_4_k_cu_defcd50d_1367876thrust24THRUST_300001_SM_1000_NS6system6detail10sequential3seqE,@object
	.size		_ZN41_INTERNAL_9b462b72_4_k_cu_defcd50d_1367876thrust24THRUST_300001_SM_1000_NS6system6detail10sequential3seqE,(_ZN41_INTERNAL_9b462b72_4_k_cu_defcd50d_1367874cuda3std3__45__cpo4cendE - _ZN41_INTERNAL_9b462b72_4_k_cu_defcd50d_1367876thrust24THRUST_300001_SM_1000_NS6system6detail10sequential3seqE)
_ZN41_INTERNAL_9b462b72_4_k_cu_defcd50d_1367876thrust24THRUST_300001_SM_1000_NS6system6detail10sequential3seqE:
	.zero		1
	.type		_ZN41_INTERNAL_9b462b72_4_k_cu_defcd50d_1367874cuda3std3__45__cpo4cendE,@object
	.size		_ZN41_INTERNAL_9b462b72_4_k_cu_defcd50d_1367874cuda3std3__45__cpo4cendE,(_ZN41_INTERNAL_9b462b72_4_k_cu_defcd50d_1367874cuda3std6ranges3__45__cpo9iter_swapE - _ZN41_INTERNAL_9b462b72_4_k_cu_defcd50d_1367874cuda3std3__45__cpo4cendE)
_ZN41_INTERNAL_9b462b72_4_k_cu_defcd50d_1367874cuda3std3__45__cpo4cendE:
	.zero		1
	.type		_ZN41_INTERNAL_9b462b72_4_k_cu_defcd50d_1367874cuda3std6ranges3__45__cpo9iter_swapE,@object
	.size		_ZN41_INTERNAL_9b462b72_4_k_cu_defcd50d_1367874cuda3std6ranges3__45__cpo9iter_swapE,(_ZN41_INTERNAL_9b462b72_4_k_cu_defcd50d_1367874cuda3std3__45__cpo5crendE - _ZN41_INTERNAL_9b462b72_4_k_cu_defcd50d_1367874cuda3std6ranges3__45__cpo9iter_swapE)
_ZN41_INTERNAL_9b462b72_4_k_cu_defcd50d_1367874cuda3std6ranges3__45__cpo9iter_swapE:
	.zero		1
	.type		_ZN41_INTERNAL_9b462b72_4_k_cu_defcd50d_1367874cuda3std3__45__cpo5crendE,@object
	.size		_ZN41_INTERNAL_9b462b72_4_k_cu_defcd50d_1367874cuda3std3__45__cpo5crendE,(_ZN41_INTERNAL_9b462b72_4_k_cu_defcd50d_1367874cuda3std6ranges3__45__cpo5cdataE - _ZN41_INTERNAL_9b462b72_4_k_cu_defcd50d_1367874cuda3std3__45__cpo5crendE)
_ZN41_INTERNAL_9b462b72_4_k_cu_defcd50d_1367874cuda3std3__45__cpo5crendE:
	.zero		1
	.type		_ZN41_INTERNAL_9b462b72_4_k_cu_defcd50d_1367874cuda3std6ranges3__45__cpo5cdataE,@object
	.size		_ZN41_INTERNAL_9b462b72_4_k_cu_defcd50d_1367874cuda3std6ranges3__45__cpo5cdataE,(_ZN41_INTERNAL_9b462b72_4_k_cu_defcd50d_1367874cuda3std6ranges3__45__cpo3endE - _ZN41_INTERNAL_9b462b72_4_k_cu_defcd50d_1367874cuda3std6ranges3__45__cpo5cdataE)
_ZN41_INTERNAL_9b462b72_4_k_cu_defcd50d_1367874cuda3std6ranges3__45__cpo5cdataE:
	.zero		1
	.type		_ZN41_INTERNAL_9b462b72_4_k_cu_defcd50d_1367874cuda3std6ranges3__45__cpo3endE,@object
	.size		_ZN41_INTERNAL_9b462b72_4_k_cu_defcd50d_1367874cuda3std6ranges3__45__cpo3endE,(_ZN41_INTERNAL_9b462b72_4_k_cu_defcd50d_1367874cuda3std3__419piecewise_constructE - _ZN41_INTERNAL_9b462b72_4_k_cu_defcd50d_1367874cuda3std6ranges3__45__cpo3endE)
_ZN41_INTERNAL_9b462b72_4_k_cu_defcd50d_1367874cuda3std6ranges3__45__cpo3endE:
	.zero		1
	.type		_ZN41_INTERNAL_9b462b72_4_k_cu_defcd50d_1367874cuda3std3__419piecewise_constructE,@object
	.size		_ZN41_INTERNAL_9b462b72_4_k_cu_defcd50d_1367874cuda3std3__419piecewise_constructE,(_ZN41_INTERNAL_9b462b72_4_k_cu_defcd50d_1367874cuda3std6ranges3__45__cpo5ssizeE - _ZN41_INTERNAL_9b462b72_4_k_cu_defcd50d_1367874cuda3std3__419piecewise_constructE)
_ZN41_INTERNAL_9b462b72_4_k_cu_defcd50d_1367874cuda3std3__419piecewise_constructE:
	.zero		1
	.type		_ZN41_INTERNAL_9b462b72_4_k_cu_defcd50d_1367874cuda3std6ranges3__45__cpo5ssizeE,@object
	.size		_ZN41_INTERNAL_9b462b72_4_k_cu_defcd50d_1367874cuda3std6ranges3__45__cpo5ssizeE,(_ZN41_INTERNAL_9b462b72_4_k_cu_defcd50d_1367874cuda3std3__45__cpo3endE - _ZN41_INTERNAL_9b462b72_4_k_cu_defcd50d_1367874cuda3std6ranges3__45__cpo5ssizeE)
_ZN41_INTERNAL_9b462b72_4_k_cu_defcd50d_1367874cuda3std6ranges3__45__cpo5ssizeE:
	.zero		1
	.type		_ZN41_INTERNAL_9b462b72_4_k_cu_defcd50d_1367874cuda3std3__45__cpo3endE,@object
	.size		_ZN41_INTERNAL_9b462b72_4_k_cu_defcd50d_1367874cuda3std3__45__cpo3endE,(_ZN41_INTERNAL_9b462b72_4_k_cu_defcd50d_1367874cuda3std6ranges3__45__cpo4cendE - _ZN41_INTERNAL_9b462b72_4_k_cu_defcd50d_1367874cuda3std3__45__cpo3endE)
_ZN41_INTERNAL_9b462b72_4_k_cu_defcd50d_1367874cuda3std3__45__cpo3endE:
	.zero		1
	.type		_ZN41_INTERNAL_9b462b72_4_k_cu_defcd50d_1367874cuda3std6ranges3__45__cpo4cendE,@object
	.size		_ZN41_INTERNAL_9b462b72_4_k_cu_defcd50d_1367874cuda3std6ranges3__45__cpo4cendE,(_ZN41_INTERNAL_9b462b72_4_k_cu_defcd50d_1367874cuda3std3__45__cpo4rendE - _ZN41_INTERNAL_9b462b72_4_k_cu_defcd50d_1367874cuda3std6ranges3__45__cpo4cendE)
_ZN41_INTERNAL_9b462b72_4_k_cu_defcd50d_1367874cuda3std6ranges3__45__cpo4cendE:
	.zero		1
	.type		_ZN41_INTERNAL_9b462b72_4_k_cu_defcd50d_1367874cuda3std3__45__cpo4rendE,@object
	.size		_ZN41_INTERNAL_9b462b72_4_k_cu_defcd50d_1367874cuda3std3__45__cpo4rendE,(_ZN41_INTERNAL_9b462b72_4_k_cu_defcd50d_1367874cuda3std6ranges3__45__cpo4prevE - _ZN41_INTERNAL_9b462b72_4_k_cu_defcd50d_1367874cuda3std3__45__cpo4rendE)
_ZN41_INTERNAL_9b462b72_4_k_cu_defcd50d_1367874cuda3std3__45__cpo4rendE:
	.zero		1
	.type		_ZN41_INTERNAL_9b462b72_4_k_cu_defcd50d_1367874cuda3std6ranges3__45__cpo4prevE,@object
	.size		_ZN41_INTERNAL_9b462b72_4_k_cu_defcd50d_1367874cuda3std6ranges3__45__cpo4prevE,(_ZN41_INTERNAL_9b462b72_4_k_cu_defcd50d_1367874cuda3std6ranges3__45__cpo9iter_moveE - _ZN41_INTERNAL_9b462b72_4_k_cu_defcd50d_1367874cuda3std6ranges3__45__cpo4prevE)
_ZN41_INTERNAL_9b462b72_4_k_cu_defcd50d_1367874cuda3std6ranges3__45__cpo4prevE:
	.zero		1
	.type		_ZN41_INTERNAL_9b462b72_4_k_cu_defcd50d_1367874cuda3std6ranges3__45__cpo9iter_moveE,@object
	.size		_ZN41_INTERNAL_9b462b72_4_k_cu_defcd50d_1367874cuda3std6ranges3__45__cpo9iter_moveE,(.L_13 - _ZN41_INTERNAL_9b462b72_4_k_cu_defcd50d_1367874cuda3std6ranges3__45__cpo9iter_moveE)
_ZN41_INTERNAL_9b462b72_4_k_cu_defcd50d_1367874cuda3std6ranges3__45__cpo9iter_moveE:
	.zero		1
.L_13:


//--------------------- .nv.constant0._ZN3cub18CUB_300001_SM_10006detail11EmptyKernelIvEEvv --------------------------
	.section	.nv.constant0._ZN3cub18CUB_300001_SM_10006detail11EmptyKernelIvEEvv,"a",@progbits
	.sectionflags	@""
	.align	4
.nv.constant0._ZN3cub18CUB_300001_SM_10006detail11EmptyKernelIvEEvv:
	.zero		896


//--------------------- SYMBOLS --------------------------

	.type		.nv.reservedSmem.offset0,@object
	.size		.nv.reservedSmem.offset0,0x4
